//
// Generated by NVIDIA NVVM Compiler
//
// Compiler Build ID: CL-36424714
// Cuda compilation tools, release 13.0, V13.0.88
// Based on NVVM 20.0.0
//

.version 9.0
.target sm_100
.address_size 64

	// .globl	_Z13scat_part_sumPdS_

.visible .entry _Z13scat_part_sumPdS_(
	.param .u64 .ptr .align 1 _Z13scat_part_sumPdS__param_0,
	.param .u64 .ptr .align 1 _Z13scat_part_sumPdS__param_1
)
{
	.reg .b32 	%r<5>;
	.reg .b64 	%rd<9>;
	.reg .b64 	%fd<4>;

	ld.param.u64 	%rd1, [_Z13scat_part_sumPdS__param_0];
	ld.param.u64 	%rd2, [_Z13scat_part_sumPdS__param_1];
	cvta.to.global.u64 	%rd3, %rd1;
	cvta.to.global.u64 	%rd4, %rd2;
	mov.u32 	%r1, %ctaid.x;
	mov.u32 	%r2, %ntid.x;
	mov.u32 	%r3, %tid.x;
	mad.lo.s32 	%r4, %r1, %r2, %r3;
	mul.wide.u32 	%rd5, %r1, 8;
	add.s64 	%rd6, %rd4, %rd5;
	ld.global.f64 	%fd1, [%rd6];
	mul.wide.s32 	%rd7, %r4, 8;
	add.s64 	%rd8, %rd3, %rd7;
	ld.global.f64 	%fd2, [%rd8];
	add.f64 	%fd3, %fd1, %fd2;
	st.global.f64 	[%rd8], %fd3;
	ret;

}
	// .globl	_Z7upsweepPdS_i
.visible .entry _Z7upsweepPdS_i(
	.param .u64 .ptr .align 1 _Z7upsweepPdS_i_param_0,
	.param .u64 .ptr .align 1 _Z7upsweepPdS_i_param_1,
	.param .u32 _Z7upsweepPdS_i_param_2
)
{
	.reg .pred 	%p<8>;
	.reg .b32 	%r<16>;
	.reg .b64 	%rd<15>;
	.reg .b64 	%fd<6>;

	ld.param.u64 	%rd5, [_Z7upsweepPdS_i_param_0];
	ld.param.u64 	%rd4, [_Z7upsweepPdS_i_param_1];
	ld.param.u32 	%r9, [_Z7upsweepPdS_i_param_2];
	cvta.to.global.u64 	%rd1, %rd4;
	cvta.to.global.u64 	%rd2, %rd5;
	mov.u32 	%r1, %ctaid.x;
	mov.u32 	%r10, %ntid.x;
	mul.lo.s32 	%r2, %r1, %r10;
	mov.u32 	%r3, %tid.x;
	add.s32 	%r4, %r2, %r3;
	bar.sync 	0;
	setp.lt.s32 	%p1, %r9, 2;
	mul.wide.s32 	%rd6, %r4, 8;
	add.s64 	%rd3, %rd2, %rd6;
	@%p1 bra 	$L__BB1_6;
	min.s32 	%r5, %r9, 1024;
	mov.b32 	%r15, 2;
$L__BB1_2:
	rem.s32 	%r12, %r4, %r15;
	add.s32 	%r13, %r15, -1;
	setp.ne.s32 	%p2, %r12, %r13;
	@%p2 bra 	$L__BB1_5;
	shr.u32 	%r14, %r15, 1;
	sub.s32 	%r7, %r4, %r14;
	setp.lt.s32 	%p3, %r7, %r2;
	@%p3 bra 	$L__BB1_5;
	mul.wide.s32 	%rd7, %r7, 8;
	add.s64 	%rd8, %rd2, %rd7;
	ld.global.f64 	%fd1, [%rd8];
	ld.global.f64 	%fd2, [%rd3];
	add.f64 	%fd3, %fd1, %fd2;
	st.global.f64 	[%rd3], %fd3;
$L__BB1_5:
	bar.sync 	0;
	shl.b32 	%r15, %r15, 1;
	setp.le.s32 	%p4, %r15, %r5;
	@%p4 bra 	$L__BB1_2;
$L__BB1_6:
	bar.sync 	0;
	setp.eq.s64 	%p5, %rd4, 0;
	@%p5 bra 	$L__BB1_12;
	setp.ne.s32 	%p6, %r3, 1023;
	@%p6 bra 	$L__BB1_11;
	setp.ge.s32 	%p7, %r4, %r9;
	@%p7 bra 	$L__BB1_10;
	ld.global.f64 	%fd5, [%rd3];
	mul.wide.u32 	%rd13, %r1, 8;
	add.s64 	%rd14, %rd1, %rd13;
	st.global.f64 	[%rd14], %fd5;
	bra.uni 	$L__BB1_11;
$L__BB1_10:
	mul.wide.s32 	%rd9, %r9, 8;
	add.s64 	%rd10, %rd2, %rd9;
	ld.global.f64 	%fd4, [%rd10+-8];
	mul.wide.u32 	%rd11, %r1, 8;
	add.s64 	%rd12, %rd1, %rd11;
	st.global.f64 	[%rd12], %fd4;
$L__BB1_11:
	bar.sync 	0;
$L__BB1_12:
	ret;

}
	// .globl	_Z14excl_downsweepPdi
.visible .entry _Z14excl_downsweepPdi(
	.param .u64 .ptr .align 1 _Z14excl_downsweepPdi_param_0,
	.param .u32 _Z14excl_downsweepPdi_param_1
)
{
	.reg .pred 	%p<6>;
	.reg .b32 	%r<19>;
	.reg .b64 	%rd<10>;
	.reg .b64 	%fd<5>;

	ld.param.u64 	%rd3, [_Z14excl_downsweepPdi_param_0];
	ld.param.u32 	%r8, [_Z14excl_downsweepPdi_param_1];
	cvta.to.global.u64 	%rd1, %rd3;
	mov.u32 	%r9, %ctaid.x;
	mov.u32 	%r1, %ntid.x;
	mul.lo.s32 	%r2, %r9, %r1;
	mov.u32 	%r10, %tid.x;
	add.s32 	%r3, %r2, %r10;
	and.b32  	%r11, %r3, 1023;
	setp.ne.s32 	%p1, %r11, 0;
	@%p1 bra 	$L__BB2_2;
	add.s32 	%r12, %r2, %r1;
	min.s32 	%r13, %r8, %r12;
	mul.wide.s32 	%rd4, %r13, 8;
	add.s64 	%rd5, %rd1, %rd4;
	mov.b64 	%rd6, 0;
	st.global.u64 	[%rd5+-8], %rd6;
$L__BB2_2:
	bar.sync 	0;
	setp.lt.s32 	%p2, %r8, 1;
	@%p2 bra 	$L__BB2_8;
	mul.wide.s32 	%rd7, %r3, 8;
	add.s64 	%rd2, %rd1, %rd7;
	min.s32 	%r18, %r8, 1024;
$L__BB2_4:
	mov.u32 	%r5, %r18;
	rem.s32 	%r14, %r3, %r5;
	add.s32 	%r15, %r5, -1;
	setp.ne.s32 	%p3, %r14, %r15;
	@%p3 bra 	$L__BB2_7;
	shr.u32 	%r16, %r5, 1;
	sub.s32 	%r6, %r3, %r16;
	setp.lt.s32 	%p4, %r6, %r2;
	@%p4 bra 	$L__BB2_7;
	ld.global.f64 	%fd1, [%rd2];
	cvt.rzi.s32.f64 	%r17, %fd1;
	mul.wide.s32 	%rd8, %r6, 8;
	add.s64 	%rd9, %rd1, %rd8;
	ld.global.f64 	%fd2, [%rd9];
	add.f64 	%fd3, %fd1, %fd2;
	st.global.f64 	[%rd2], %fd3;
	cvt.rn.f64.s32 	%fd4, %r17;
	st.global.f64 	[%rd9], %fd4;
$L__BB2_7:
	bar.sync 	0;
	shr.u32 	%r18, %r5, 1;
	setp.gt.u32 	%p5, %r5, 1;
	@%p5 bra 	$L__BB2_4;
$L__BB2_8:
	ret;

}
	// .globl	_Z14incl_downsweepPd
.visible .entry _Z14incl_downsweepPd(
	.param .u64 .ptr .align 1 _Z14incl_downsweepPd_param_0
)
{
	.reg .pred 	%p<19>;
	.reg .b32 	%r<25>;
	.reg .b64 	%rd<7>;
	.reg .b64 	%fd<28>;

	ld.param.u64 	%rd3, [_Z14incl_downsweepPd_param_0];
	cvta.to.global.u64 	%rd4, %rd3;
	mov.u32 	%r3, %ctaid.x;
	mov.u32 	%r4, %ntid.x;
	mul.lo.s32 	%r5, %r3, %r4;
	add.s32 	%r1, %r5, %r4;
	mov.u32 	%r6, %tid.x;
	add.s32 	%r2, %r5, %r6;
	bar.sync 	0;
	mul.wide.s32 	%rd5, %r2, 8;
	add.s64 	%rd1, %rd4, %rd5;
	and.b32  	%r7, %r2, -2147483137;
	setp.ne.s32 	%p1, %r7, 511;
	mul.wide.u32 	%rd6, %r2, 8;
	add.s64 	%rd2, %rd4, %rd6;
	@%p1 bra 	$L__BB3_3;
	add.s32 	%r8, %r2, 256;
	setp.ge.s32 	%p2, %r8, %r1;
	@%p2 bra 	$L__BB3_3;
	ld.global.f64 	%fd1, [%rd1];
	ld.global.f64 	%fd2, [%rd2+2048];
	add.f64 	%fd3, %fd1, %fd2;
	st.global.f64 	[%rd2+2048], %fd3;
$L__BB3_3:
	bar.sync 	0;
	and.b32  	%r9, %r2, -2147483393;
	setp.ne.s32 	%p3, %r9, 255;
	@%p3 bra 	$L__BB3_6;
	add.s32 	%r10, %r2, 128;
	setp.ge.s32 	%p4, %r10, %r1;
	@%p4 bra 	$L__BB3_6;
	ld.global.f64 	%fd4, [%rd1];
	ld.global.f64 	%fd5, [%rd2+1024];
	add.f64 	%fd6, %fd4, %fd5;
	st.global.f64 	[%rd2+1024], %fd6;
$L__BB3_6:
	bar.sync 	0;
	and.b32  	%r11, %r2, -2147483521;
	setp.ne.s32 	%p5, %r11, 127;
	@%p5 bra 	$L__BB3_9;
	add.s32 	%r12, %r2, 64;
	setp.ge.s32 	%p6, %r12, %r1;
	@%p6 bra 	$L__BB3_9;
	ld.global.f64 	%fd7, [%rd1];
	ld.global.f64 	%fd8, [%rd2+512];
	add.f64 	%fd9, %fd7, %fd8;
	st.global.f64 	[%rd2+512], %fd9;
$L__BB3_9:
	bar.sync 	0;
	and.b32  	%r13, %r2, -2147483585;
	setp.ne.s32 	%p7, %r13, 63;
	@%p7 bra 	$L__BB3_12;
	add.s32 	%r14, %r2, 32;
	setp.ge.s32 	%p8, %r14, %r1;
	@%p8 bra 	$L__BB3_12;
	ld.global.f64 	%fd10, [%rd1];
	ld.global.f64 	%fd11, [%rd2+256];
	add.f64 	%fd12, %fd10, %fd11;
	st.global.f64 	[%rd2+256], %fd12;
$L__BB3_12:
	bar.sync 	0;
	and.b32  	%r15, %r2, -2147483617;
	setp.ne.s32 	%p9, %r15, 31;
	@%p9 bra 	$L__BB3_15;
	add.s32 	%r16, %r2, 16;
	setp.ge.s32 	%p10, %r16, %r1;
	@%p10 bra 	$L__BB3_15;
	ld.global.f64 	%fd13, [%rd1];
	ld.global.f64 	%fd14, [%rd2+128];
	add.f64 	%fd15, %fd13, %fd14;
	st.global.f64 	[%rd2+128], %fd15;
$L__BB3_15:
	bar.sync 	0;
	and.b32  	%r17, %r2, -2147483633;
	setp.ne.s32 	%p11, %r17, 15;
	@%p11 bra 	$L__BB3_18;
	add.s32 	%r18, %r2, 8;
	setp.ge.s32 	%p12, %r18, %r1;
	@%p12 bra 	$L__BB3_18;
	ld.global.f64 	%fd16, [%rd1];
	ld.global.f64 	%fd17, [%rd2+64];
	add.f64 	%fd18, %fd16, %fd17;
	st.global.f64 	[%rd2+64], %fd18;
$L__BB3_18:
	bar.sync 	0;
	and.b32  	%r19, %r2, -2147483641;
	setp.ne.s32 	%p13, %r19, 7;
	@%p13 bra 	$L__BB3_21;
	add.s32 	%r20, %r2, 4;
	setp.ge.s32 	%p14, %r20, %r1;
	@%p14 bra 	$L__BB3_21;
	ld.global.f64 	%fd19, [%rd1];
	ld.global.f64 	%fd20, [%rd2+32];
	add.f64 	%fd21, %fd19, %fd20;
	st.global.f64 	[%rd2+32], %fd21;
$L__BB3_21:
	bar.sync 	0;
	and.b32  	%r21, %r2, -2147483645;
	setp.ne.s32 	%p15, %r21, 3;
	@%p15 bra 	$L__BB3_24;
	add.s32 	%r22, %r2, 2;
	setp.ge.s32 	%p16, %r22, %r1;
	@%p16 bra 	$L__BB3_24;
	ld.global.f64 	%fd22, [%rd1];
	ld.global.f64 	%fd23, [%rd2+16];
	add.f64 	%fd24, %fd22, %fd23;
	st.global.f64 	[%rd2+16], %fd24;
$L__BB3_24:
	bar.sync 	0;
	and.b32  	%r23, %r2, -2147483647;
	setp.ne.s32 	%p17, %r23, 1;
	@%p17 bra 	$L__BB3_27;
	add.s32 	%r24, %r2, 1;
	setp.ge.s32 	%p18, %r24, %r1;
	@%p18 bra 	$L__BB3_27;
	ld.global.f64 	%fd25, [%rd1];
	ld.global.f64 	%fd26, [%rd2+8];
	add.f64 	%fd27, %fd25, %fd26;
	st.global.f64 	[%rd2+8], %fd27;
$L__BB3_27:
	bar.sync 	0;
	ret;

}


// ===== COMPILED SASS (sm_100) =====

	.target	sm_100

	.elftype	@"ET_EXEC"


//--------------------- .note.nv.tkinfo           --------------------------
	.section	.note.nv.tkinfo,"",@"SHT_NOTE"
	.sectionflags	@"SHF_NOTE_NV_TKINFO"
	.tkinfo
        /*0018*/ 	.word	0x00000002
        /*0030*/ 	.string	""
        /*0030*/ 	.string	"ptxas"
        /*0030*/ 	.string	"Cuda compilation tools, release 13.0, V13.0.88"
        /*0030*/ 	.string	"Build cuda_13.0.r13.0/compiler.36424714_0"
        /*0030*/ 	.string	"-arch sm_100 -m 64 "



//--------------------- .note.nv.cuinfo           --------------------------
	.section	.note.nv.cuinfo,"",@"SHT_NOTE"
	.sectionflags	@"SHF_NOTE_NV_CUINFO"
        /*0018*/ 	.short	0x0002
        /*001a*/ 	.short	0x0064
        /*001c*/ 	.short	0x0082
	.zero		2


//--------------------- .nv.info                  --------------------------
	.section	.nv.info,"",@"SHT_CUDA_INFO"
	.align	4


	//----- nvinfo : EIATTR_REGCOUNT
	.align		4
        /*0000*/ 	.byte	0x04, 0x2f
        /*0002*/ 	.short	(.L_1 - .L_0)
	.align		4
.L_0:
        /*0004*/ 	.word	index@(_Z13scat_part_sumPdS_)
        /*0008*/ 	.word	0x0000000c


	//----- nvinfo : EIATTR_FRAME_SIZE
	.align		4
.L_1:
        /*000c*/ 	.byte	0x04, 0x11
        /*000e*/ 	.short	(.L_3 - .L_2)
	.align		4
.L_2:
        /*0010*/ 	.word	index@(_Z13scat_part_sumPdS_)
        /*0014*/ 	.word	0x00000000


	//----- nvinfo : EIATTR_REGCOUNT
	.align		4
.L_3:
        /*0018*/ 	.byte	0x04, 0x2f
        /*001a*/ 	.short	(.L_5 - .L_4)
	.align		4
.L_4:
        /*001c*/ 	.word	index@(_Z7upsweepPdS_i)
        /*0020*/ 	.word	0x00000014


	//----- nvinfo : EIATTR_FRAME_SIZE
	.align		4
.L_5:
        /*0024*/ 	.byte	0x04, 0x11
        /*0026*/ 	.short	(.L_7 - .L_6)
	.align		4
.L_6:
        /*0028*/ 	.word	index@(_Z7upsweepPdS_i)
        /*002c*/ 	.word	0x00000000


	//----- nvinfo : EIATTR_REGCOUNT
	.align		4
.L_7:
        /*0030*/ 	.byte	0x04, 0x2f
        /*0032*/ 	.short	(.L_9 - .L_8)
	.align		4
.L_8:
        /*0034*/ 	.word	index@(_Z14excl_downsweepPdi)
        /*0038*/ 	.word	0x00000014


	//----- nvinfo : EIATTR_FRAME_SIZE
	.align		4
.L_9:
        /*003c*/ 	.byte	0x04, 0x11
        /*003e*/ 	.short	(.L_11 - .L_10)
	.align		4
.L_10:
        /*0040*/ 	.word	index@(_Z14excl_downsweepPdi)
        /*0044*/ 	.word	0x00000000


	//----- nvinfo : EIATTR_REGCOUNT
	.align		4
.L_11:
        /*0048*/ 	.byte	0x04, 0x2f
        /*004a*/ 	.short	(.L_13 - .L_12)
	.align		4
.L_12:
        /*004c*/ 	.word	index@(_Z14incl_downsweepPd)
        /*0050*/ 	.word	0x00000010


	//----- nvinfo : EIATTR_FRAME_SIZE
	.align		4
.L_13:
        /*0054*/ 	.byte	0x04, 0x11
        /*0056*/ 	.short	(.L_15 - .L_14)
	.align		4
.L_14:
        /*0058*/ 	.word	index@(_Z14incl_downsweepPd)
        /*005c*/ 	.word	0x00000000


	//----- nvinfo : EIATTR_MIN_STACK_SIZE
	.align		4
.L_15:
        /*0060*/ 	.byte	0x04, 0x12
        /*0062*/ 	.short	(.L_17 - .L_16)
	.align		4
.L_16:
        /*0064*/ 	.word	index@(_Z14incl_downsweepPd)
        /*0068*/ 	.word	0x00000000


	//----- nvinfo : EIATTR_MIN_STACK_SIZE
	.align		4
.L_17:
        /*006c*/ 	.byte	0x04, 0x12
        /*006e*/ 	.short	(.L_19 - .L_18)
	.align		4
.L_18:
        /*0070*/ 	.word	index@(_Z14excl_downsweepPdi)
        /*0074*/ 	.word	0x00000000


	//----- nvinfo : EIATTR_MIN_STACK_SIZE
	.align		4
.L_19:
        /*0078*/ 	.byte	0x04, 0x12
        /*007a*/ 	.short	(.L_21 - .L_20)
	.align		4
.L_20:
        /*007c*/ 	.word	index@(_Z7upsweepPdS_i)
        /*0080*/ 	.word	0x00000000


	//----- nvinfo : EIATTR_MIN_STACK_SIZE
	.align		4
.L_21:
        /*0084*/ 	.byte	0x04, 0x12
        /*0086*/ 	.short	(.L_23 - .L_22)
	.align		4
.L_22:
        /*0088*/ 	.word	index@(_Z13scat_part_sumPdS_)
        /*008c*/ 	.word	0x00000000
.L_23:


//--------------------- .nv.compat                --------------------------
	.section	.nv.compat,"",@"SHT_CUDA_COMPAT_INFO"
	.align	4
        /*0000*/ 	.byte	0x02, 0x09, 0x00, 0x00, 0x02, 0x02, 0x01, 0x00, 0x02, 0x05, 0x05, 0x00, 0x03, 0x07, 0x01, 0x01
        /*0010*/ 	.byte	0x02, 0x03, 0x00, 0x00, 0x02, 0x06, 0x01, 0x00, 0x04, 0x0b, 0x08, 0x00, 0x01, 0x00, 0x00, 0x00
        /*0020*/ 	.byte	0x00, 0x00, 0x00, 0x00


//--------------------- .nv.info._Z14incl_downsweepPd --------------------------
	.section	.nv.info._Z14incl_downsweepPd,"",@"SHT_CUDA_INFO"
	.sectionflags	@""
	.align	4


	//----- nvinfo : EIATTR_CUDA_API_VERSION
	.align		4
        /*0000*/ 	.byte	0x04, 0x37
        /*0002*/ 	.short	(.L_25 - .L_24)
.L_24:
        /*0004*/ 	.word	0x00000082


	//----- nvinfo : EIATTR_KPARAM_INFO
	.align		4
.L_25:
        /*0008*/ 	.byte	0x04, 0x17
        /*000a*/ 	.short	(.L_27 - .L_26)
.L_26:
        /*000c*/ 	.word	0x00000000
        /*0010*/ 	.short	0x0000
        /*0012*/ 	.short	0x0000
        /*0014*/ 	.byte	0x00, 0xf5, 0x21, 0x00


	//----- nvinfo : EIATTR_SPARSE_MMA_MASK
	.align		4
.L_27:
        /*0018*/ 	.byte	0x03, 0x50
        /*001a*/ 	.short	0x0000


	//----- nvinfo : EIATTR_MAXREG_COUNT
	.align		4
        /*001c*/ 	.byte	0x03, 0x1b
        /*001e*/ 	.short	0x00ff


	//----- nvinfo : EIATTR_NUM_BARRIERS
	.align		4
        /*0020*/ 	.byte	0x02, 0x4c
        /*0022*/ 	.byte	0x01
	.zero		1


	//----- nvinfo : EIATTR_MERCURY_ISA_VERSION
	.align		4
        /*0024*/ 	.byte	0x03, 0x5f
        /*0026*/ 	.short	0x0101


	//----- nvinfo : EIATTR_VRC_CTA_INIT_COUNT
	.align		4
        /*0028*/ 	.byte	0x02, 0x4a
	.zero		1
	.zero		1


	//----- nvinfo : EIATTR_EXIT_INSTR_OFFSETS
	.align		4
        /*002c*/ 	.byte	0x04, 0x1c
        /*002e*/ 	.short	(.L_29 - .L_28)


	//   ....[0]....
.L_28:
        /*0030*/ 	.word	0x000005f0


	//----- nvinfo : EIATTR_CRS_STACK_SIZE
	.align		4
.L_29:
        /*0034*/ 	.byte	0x04, 0x1e
        /*0036*/ 	.short	(.L_31 - .L_30)
.L_30:
        /*0038*/ 	.word	0x00000000


	//----- nvinfo : EIATTR_CBANK_PARAM_SIZE
	.align		4
.L_31:
        /*003c*/ 	.byte	0x03, 0x19
        /*003e*/ 	.short	0x0008


	//----- nvinfo : EIATTR_PARAM_CBANK
	.align		4
        /*0040*/ 	.byte	0x04, 0x0a
        /*0042*/ 	.short	(.L_33 - .L_32)
	.align		4
.L_32:
        /*0044*/ 	.word	index@(.nv.constant0._Z14incl_downsweepPd)
        /*0048*/ 	.short	0x0380
        /*004a*/ 	.short	0x0008


	//----- nvinfo : EIATTR_SW_WAR
	.align		4
.L_33:
        /*004c*/ 	.byte	0x04, 0x36
        /*004e*/ 	.short	(.L_35 - .L_34)
.L_34:
        /*0050*/ 	.word	0x00000008
.L_35:


//--------------------- .nv.info._Z14excl_downsweepPdi --------------------------
	.section	.nv.info._Z14excl_downsweepPdi,"",@"SHT_CUDA_INFO"
	.sectionflags	@""
	.align	4


	//----- nvinfo : EIATTR_CUDA_API_VERSION
	.align		4
        /*0000*/ 	.byte	0x04, 0x37
        /*0002*/ 	.short	(.L_37 - .L_36)
.L_36:
        /*0004*/ 	.word	0x00000082


	//----- nvinfo : EIATTR_KPARAM_INFO
	.align		4
.L_37:
        /*0008*/ 	.byte	0x04, 0x17
        /*000a*/ 	.short	(.L_39 - .L_38)
.L_38:
        /*000c*/ 	.word	0x00000000
        /*0010*/ 	.short	0x0001
        /*0012*/ 	.short	0x0008
        /*0014*/ 	.byte	0x00, 0xf0, 0x11, 0x00


	//----- nvinfo : EIATTR_KPARAM_INFO
	.align		4
.L_39:
        /*0018*/ 	.byte	0x04, 0x17
        /*001a*/ 	.short	(.L_41 - .L_40)
.L_40:
        /*001c*/ 	.word	0x00000000
        /*0020*/ 	.short	0x0000
        /*0022*/ 	.short	0x0000
        /*0024*/ 	.byte	0x00, 0xf5, 0x21, 0x00


	//----- nvinfo : EIATTR_SPARSE_MMA_MASK
	.align		4
.L_41:
        /*0028*/ 	.byte	0x03, 0x50
        /*002a*/ 	.short	0x0000


	//----- nvinfo : EIATTR_MAXREG_COUNT
	.align		4
        /*002c*/ 	.byte	0x03, 0x1b
        /*002e*/ 	.short	0x00ff


	//----- nvinfo : EIATTR_NUM_BARRIERS
	.align		4
        /*0030*/ 	.byte	0x02, 0x4c
        /*0032*/ 	.byte	0x01
	.zero		1


	//----- nvinfo : EIATTR_MERCURY_ISA_VERSION
	.align		4
        /*0034*/ 	.byte	0x03, 0x5f
        /*0036*/ 	.short	0x0101


	//----- nvinfo : EIATTR_VRC_CTA_INIT_COUNT
	.align		4
        /*0038*/ 	.byte	0x02, 0x4a
	.zero		1
	.zero		1


	//----- nvinfo : EIATTR_EXIT_INSTR_OFFSETS
	.align		4
        /*003c*/ 	.byte	0x04, 0x1c
        /*003e*/ 	.short	(.L_43 - .L_42)


	//   ....[0]....
.L_42:
        /*0040*/ 	.word	0x000000f0


	//   ....[1]....
        /*0044*/ 	.word	0x00000410


	//----- nvinfo : EIATTR_CRS_STACK_SIZE
	.align		4
.L_43:
        /*0048*/ 	.byte	0x04, 0x1e
        /*004a*/ 	.short	(.L_45 - .L_44)
.L_44:
        /*004c*/ 	.word	0x00000000


	//----- nvinfo : EIATTR_CBANK_PARAM_SIZE
	.align		4
.L_45:
        /*0050*/ 	.byte	0x03, 0x19
        /*0052*/ 	.short	0x000c


	//----- nvinfo : EIATTR_PARAM_CBANK
	.align		4
        /*0054*/ 	.byte	0x04, 0x0a
        /*0056*/ 	.short	(.L_47 - .L_46)
	.align		4
.L_46:
        /*0058*/ 	.word	index@(.nv.constant0._Z14excl_downsweepPdi)
        /*005c*/ 	.short	0x0380
        /*005e*/ 	.short	0x000c


	//----- nvinfo : EIATTR_SW_WAR
	.align		4
.L_47:
        /*0060*/ 	.byte	0x04, 0x36
        /*0062*/ 	.short	(.L_49 - .L_48)
.L_48:
        /*0064*/ 	.word	0x00000008
.L_49:


//--------------------- .nv.info._Z7upsweepPdS_i  --------------------------
	.section	.nv.info._Z7upsweepPdS_i,"",@"SHT_CUDA_INFO"
	.sectionflags	@""
	.align	4


	//----- nvinfo : EIATTR_CUDA_API_VERSION
	.align		4
        /*0000*/ 	.byte	0x04, 0x37
        /*0002*/ 	.short	(.L_51 - .L_50)
.L_50:
        /*0004*/ 	.word	0x00000082


	//----- nvinfo : EIATTR_KPARAM_INFO
	.align		4
.L_51:
        /*0008*/ 	.byte	0x04, 0x17
        /*000a*/ 	.short	(.L_53 - .L_52)
.L_52:
        /*000c*/ 	.word	0x00000000
        /*0010*/ 	.short	0x0002
        /*0012*/ 	.short	0x0010
        /*0014*/ 	.byte	0x00, 0xf0, 0x11, 0x00


	//----- nvinfo : EIATTR_KPARAM_INFO
	.align		4
.L_53:
        /*0018*/ 	.byte	0x04, 0x17
        /*001a*/ 	.short	(.L_55 - .L_54)
.L_54:
        /*001c*/ 	.word	0x00000000
        /*0020*/ 	.short	0x0001
        /*0022*/ 	.short	0x0008
        /*0024*/ 	.byte	0x00, 0xf5, 0x21, 0x00


	//----- nvinfo : EIATTR_KPARAM_INFO
	.align		4
.L_55:
        /*0028*/ 	.byte	0x04, 0x17
        /*002a*/ 	.short	(.L_57 - .L_56)
.L_56:
        /*002c*/ 	.word	0x00000000
        /*0030*/ 	.short	0x0000
        /*0032*/ 	.short	0x0000
        /*0034*/ 	.byte	0x00, 0xf5, 0x21, 0x00


	//----- nvinfo : EIATTR_SPARSE_MMA_MASK
	.align		4
.L_57:
        /*0038*/ 	.byte	0x03, 0x50
        /*003a*/ 	.short	0x0000


	//----- nvinfo : EIATTR_MAXREG_COUNT
	.align		4
        /*003c*/ 	.byte	0x03, 0x1b
        /*003e*/ 	.short	0x00ff


	//----- nvinfo : EIATTR_NUM_BARRIERS
	.align		4
        /*0040*/ 	.byte	0x02, 0x4c
        /*0042*/ 	.byte	0x01
	.zero		1


	//----- nvinfo : EIATTR_MERCURY_ISA_VERSION
	.align		4
        /*0044*/ 	.byte	0x03, 0x5f
        /*0046*/ 	.short	0x0101


	//----- nvinfo : EIATTR_VRC_CTA_INIT_COUNT
	.align		4
        /*0048*/ 	.byte	0x02, 0x4a
	.zero		1
	.zero		1


	//----- nvinfo : EIATTR_EXIT_INSTR_OFFSETS
	.align		4
        /*004c*/ 	.byte	0x04, 0x1c
        /*004e*/ 	.short	(.L_59 - .L_58)


	//   ....[0]....
.L_58:
        /*0050*/ 	.word	0x000003e0


	//   ....[1]....
        /*0054*/ 	.word	0x00000500


	//----- nvinfo : EIATTR_CRS_STACK_SIZE
	.align		4
.L_59:
        /*0058*/ 	.byte	0x04, 0x1e
        /*005a*/ 	.short	(.L_61 - .L_60)
.L_60:
        /*005c*/ 	.word	0x00000000


	//----- nvinfo : EIATTR_CBANK_PARAM_SIZE
	.align		4
.L_61:
        /*0060*/ 	.byte	0x03, 0x19
        /*0062*/ 	.short	0x0014


	//----- nvinfo : EIATTR_PARAM_CBANK
	.align		4
        /*0064*/ 	.byte	0x04, 0x0a
        /*0066*/ 	.short	(.L_63 - .L_62)
	.align		4
.L_62:
        /*0068*/ 	.word	index@(.nv.constant0._Z7upsweepPdS_i)
        /*006c*/ 	.short	0x0380
        /*006e*/ 	.short	0x0014


	//----- nvinfo : EIATTR_SW_WAR
	.align		4
.L_63:
        /*0070*/ 	.byte	0x04, 0x36
        /*0072*/ 	.short	(.L_65 - .L_64)
.L_64:
        /*0074*/ 	.word	0x00000008
.L_65:


//--------------------- .nv.info._Z13scat_part_sumPdS_ --------------------------
	.section	.nv.info._Z13scat_part_sumPdS_,"",@"SHT_CUDA_INFO"
	.sectionflags	@""
	.align	4


	//----- nvinfo : EIATTR_CUDA_API_VERSION
	.align		4
        /*0000*/ 	.byte	0x04, 0x37
        /*0002*/ 	.short	(.L_67 - .L_66)
.L_66:
        /*0004*/ 	.word	0x00000082


	//----- nvinfo : EIATTR_KPARAM_INFO
	.align		4
.L_67:
        /*0008*/ 	.byte	0x04, 0x17
        /*000a*/ 	.short	(.L_69 - .L_68)
.L_68:
        /*000c*/ 	.word	0x00000000
        /*0010*/ 	.short	0x0001
        /*0012*/ 	.short	0x0008
        /*0014*/ 	.byte	0x00, 0xf5, 0x21, 0x00


	//----- nvinfo : EIATTR_KPARAM_INFO
	.align		4
.L_69:
        /*0018*/ 	.byte	0x04, 0x17
        /*001a*/ 	.short	(.L_71 - .L_70)
.L_70:
        /*001c*/ 	.word	0x00000000
        /*0020*/ 	.short	0x0000
        /*0022*/ 	.short	0x0000
        /*0024*/ 	.byte	0x00, 0xf5, 0x21, 0x00


	//----- nvinfo : EIATTR_SPARSE_MMA_MASK
	.align		4
.L_71:
        /*0028*/ 	.byte	0x03, 0x50
        /*002a*/ 	.short	0x0000


	//----- nvinfo : EIATTR_MAXREG_COUNT
	.align		4
        /*002c*/ 	.byte	0x03, 0x1b
        /*002e*/ 	.short	0x00ff


	//----- nvinfo : EIATTR_MERCURY_ISA_VERSION
	.align		4
        /*0030*/ 	.byte	0x03, 0x5f
        /*0032*/ 	.short	0x0101


	//----- nvinfo : EIATTR_VRC_CTA_INIT_COUNT
	.align		4
        /*0034*/ 	.byte	0x02, 0x4a
	.zero		1
	.zero		1


	//----- nvinfo : EIATTR_EXIT_INSTR_OFFSETS
	.align		4
        /*0038*/ 	.byte	0x04, 0x1c
        /*003a*/ 	.short	(.L_73 - .L_72)


	//   ....[0]....
.L_72:
        /*003c*/ 	.word	0x000000e0


	//----- nvinfo : EIATTR_CBANK_PARAM_SIZE
	.align		4
.L_73:
        /*0040*/ 	.byte	0x03, 0x19
        /*0042*/ 	.short	0x0010


	//----- nvinfo : EIATTR_PARAM_CBANK
	.align		4
        /*0044*/ 	.byte	0x04, 0x0a
        /*0046*/ 	.short	(.L_75 - .L_74)
	.align		4
.L_74:
        /*0048*/ 	.word	index@(.nv.constant0._Z13scat_part_sumPdS_)
        /*004c*/ 	.short	0x0380
        /*004e*/ 	.short	0x0010


	//----- nvinfo : EIATTR_SW_WAR
	.align		4
.L_75:
        /*0050*/ 	.byte	0x04, 0x36
        /*0052*/ 	.short	(.L_77 - .L_76)
.L_76:
        /*0054*/ 	.word	0x00000008
.L_77:


//--------------------- .nv.callgraph             --------------------------
	.section	.nv.callgraph,"",@"SHT_CUDA_CALLGRAPH"
	.align	4
	.sectionentsize	8
	.align		4
        /*0000*/ 	.word	0x00000000
	.align		4
        /*0004*/ 	.word	0xffffffff
	.align		4
        /*0008*/ 	.word	0x00000000
	.align		4
        /*000c*/ 	.word	0xfffffffe
	.align		4
        /*0010*/ 	.word	0x00000000
	.align		4
        /*0014*/ 	.word	0xfffffffd
	.align		4
        /*0018*/ 	.word	0x00000000
	.align		4
        /*001c*/ 	.word	0xfffffffc


//--------------------- .text._Z14incl_downsweepPd --------------------------
	.section	.text._Z14incl_downsweepPd,"ax",@progbits
	.align	128
        .global         _Z14incl_downsweepPd
        .type           _Z14incl_downsweepPd,@function
        .size           _Z14incl_downsweepPd,(.L_x_15 - _Z14incl_downsweepPd)
        .other          _Z14incl_downsweepPd,@"STO_CUDA_ENTRY STV_DEFAULT"
_Z14incl_downsweepPd:
.text._Z14incl_downsweepPd:
[----:B------:R-:W-:Y:S01]  /*0000*/  LDC R1, c[0x0][0x37c] ;  /* 0x0000df00ff017b82 */ /* 0x000fe20000000800 */
[----:B------:R-:W0:Y:S07]  /*0010*/  S2R R3, SR_TID.X ;  /* 0x0000000000037919 */ /* 0x000e2e0000002100 */
[----:B------:R-:W0:Y:S08]  /*0020*/  S2UR UR4, SR_CTAID.X ;  /* 0x00000000000479c3 */ /* 0x000e300000002500 */
[----:B------:R-:W-:Y:S08]  /*0030*/  BAR.SYNC.DEFER_BLOCKING 0x0 ;  /* 0x0000000000007b1d */ /* 0x000ff00000010000 */
[----:B------:R-:W0:Y:S08]  /*0040*/  LDC R6, c[0x0][0x360] ;  /* 0x0000d800ff067b82 */ /* 0x000e300000000800 */
[----:B------:R-:W1:Y:S01]  /*0050*/  LDC.64 R4, c[0x0][0x380] ;  /* 0x0000e000ff047b82 */ /* 0x000e620000000a00 */
[----:B0-----:R-:W-:-:S02]  /*0060*/  IMAD R0, R6, UR4, R3 ;  /* 0x0000000406007c24 */ /* 0x001fc4000f8e0203 */
[----:B------:R-:W-:Y:S01]  /*0070*/  IMAD R6, R6, UR4, R6 ;  /* 0x0000000406067c24 */ /* 0x000fe2000f8e0206 */
[----:B------:R-:W0:Y:S01]  /*0080*/  LDCU.64 UR4, c[0x0][0x358] ;  /* 0x00006b00ff0477ac */ /* 0x000e220008000a00 */
[C---:B------:R-:W-:Y:S01]  /*0090*/  VIADD R3, R0.reuse, 0x100 ;  /* 0x0000010000037836 */ /* 0x040fe20000000000 */
[----:B------:R-:W-:-:S04]  /*00a0*/  LOP3.LUT R2, R0, 0x800001ff, RZ, 0xc0, !PT ;  /* 0x800001ff00027812 */ /* 0x000fc800078ec0ff */
[----:B------:R-:W-:-:S04]  /*00b0*/  ISETP.GE.AND P1, PT, R3, R6, PT ;  /* 0x000000060300720c */ /* 0x000fc80003f26270 */
[----:B------:R-:W-:Y:S01]  /*00c0*/  ISETP.NE.OR P1, PT, R2, 0x1ff, P1 ;  /* 0x000001ff0200780c */ /* 0x000fe20000f25670 */
[----:B-1----:R-:W-:-:S04]  /*00d0*/  IMAD.WIDE R2, R0, 0x8, R4 ;  /* 0x0000000800027825 */ /* 0x002fc800078e0204 */
[----:B------:R-:W-:-:S08]  /*00e0*/  IMAD.WIDE.U32 R4, R0, 0x8, R4 ;  /* 0x0000000800047825 */ /* 0x000fd000078e0004 */
[----:B0-----:R-:W2:Y:S04]  /*00f0*/  @!P1 LDG.E.64 R8, desc[UR4][R2.64] ;  /* 0x0000000402089981 */ /* 0x001ea8000c1e1b00 */
[----:B------:R-:W2:Y:S01]  /*0100*/  @!P1 LDG.E.64 R10, desc[UR4][R4.64+0x800] ;  /* 0x00080004040a9981 */ /* 0x000ea2000c1e1b00 */
[----:B------:R-:W-:-:S05]  /*0110*/  VIADD R7, R0, 0x80 ;  /* 0x0000008000077836 */ /* 0x000fca0000000000 */
[----:B------:R-:W-:Y:S02]  /*0120*/  ISETP.GE.AND P0, PT, R7, R6, PT ;  /* 0x000000060700720c */ /* 0x000fe40003f06270 */
[----:B------:R-:W-:-:S04]  /*0130*/  LOP3.LUT R7, R0, 0x800000ff, RZ, 0xc0, !PT ;  /* 0x800000ff00077812 */ /* 0x000fc800078ec0ff */
[----:B------:R-:W-:Y:S01]  /*0140*/  ISETP.NE.OR P0, PT, R7, 0xff, P0 ;  /* 0x000000ff0700780c */ /* 0x000fe20000705670 */
[----:B--2---:R-:W-:-:S07]  /*0150*/  @!P1 DADD R8, R8, R10 ;  /* 0x0000000008089229 */ /* 0x004fce000000000a */
[----:B------:R0:W-:Y:S01]  /*0160*/  @!P1 STG.E.64 desc[UR4][R4.64+0x800], R8 ;  /* 0x0008000804009986 */ /* 0x0001e2000c101b04 */
[----:B------:R-:W-:Y:S06]  /*0170*/  BAR.SYNC.DEFER_BLOCKING 0x0 ;  /* 0x0000000000007b1d */ /* 0x000fec0000010000 */
[----:B------:R-:W2:Y:S04]  /*0180*/  @!P0 LDG.E.64 R10, desc[UR4][R2.64] ;  /* 0x00000004020a8981 */ /* 0x000ea8000c1e1b00 */
        /* <DEDUP_REMOVED lines=17> */
[----:B-1----:R-:W2:Y:S04]  /*02a0*/  @!P0 LDG.E.64 R10, desc[UR4][R2.64] ;  /* 0x00000004020a8981 */ /* 0x002ea8000c1e1b00 */
        /* <DEDUP_REMOVED lines=37> */
[C---:B------:R-:W-:Y:S01]  /*0500*/  VIADD R7, R0.reuse, 0x1 ;  /* 0x0000000100077836 */ /* 0x040fe20000000000 */
[----:B------:R-:W-:Y:S01]  /*0510*/  LOP3.LUT R0, R0, 0x80000001, RZ, 0xc0, !PT ;  /* 0x8000000100007812 */ /* 0x000fe200078ec0ff */
[----:B------:R-:W-:Y:S03]  /*0520*/  BSSY.RECONVERGENT B0, `(.L_x_0) ;  /* 0x000000b000007945 */ /* 0x000fe60003800200 */
[----:B------:R-:W-:-:S04]  /*0530*/  ISETP.GE.AND P1, PT, R7, R6, PT ;  /* 0x000000060700720c */ /* 0x000fc80003f26270 */
[----:B------:R-:W-:Y:S01]  /*0540*/  ISETP.NE.OR P1, PT, R0, 0x1, P1 ;  /* 0x000000010000780c */ /* 0x000fe20000f25670 */
[----:B--2---:R-:W-:-:S07]  /*0550*/  @!P0 DADD R10, R10, R12 ;  /* 0x000000000a0a8229 */ /* 0x004fce000000000c */
[----:B------:R0:W-:Y:S01]  /*0560*/  @!P0 STG.E.64 desc[UR4][R4.64+0x10], R10 ;  /* 0x0000100a04008986 */ /* 0x0001e2000c101b04 */
[----:B------:R-:W-:Y:S06]  /*0570*/  BAR.SYNC.DEFER_BLOCKING 0x0 ;  /* 0x0000000000007b1d */ /* 0x000fec0000010000 */
[----:B------:R-:W-:Y:S05]  /*0580*/  @P1 BRA `(.L_x_1) ;  /* 0x0000000000101947 */ /* 0x000fea0003800000 */
[----:B------:R-:W2:Y:S04]  /*0590*/  LDG.E.64 R2, desc[UR4][R2.64] ;  /* 0x0000000402027981 */ /* 0x000ea8000c1e1b00 */
[----:B------:R-:W2:Y:S02]  /*05a0*/  LDG.E.64 R6, desc[UR4][R4.64+0x8] ;  /* 0x0000080404067981 */ /* 0x000ea4000c1e1b00 */
[----:B--2---:R-:W-:-:S07]  /*05b0*/  DADD R6, R2, R6 ;  /* 0x0000000002067229 */ /* 0x004fce0000000006 */
[----:B------:R1:W-:Y:S04]  /*05c0*/  STG.E.64 desc[UR4][R4.64+0x8], R6 ;  /* 0x0000080604007986 */ /* 0x0003e8000c101b04 */
.L_x_1:
[----:B------:R-:W-:Y:S05]  /*05d0*/  BSYNC.RECONVERGENT B0 ;  /* 0x0000000000007941 */ /* 0x000fea0003800200 */
.L_x_0:
[----:B------:R-:W-:Y:S06]  /*05e0*/  BAR.SYNC.DEFER_BLOCKING 0x0 ;  /* 0x0000000000007b1d */ /* 0x000fec0000010000 */
[----:B------:R-:W-:Y:S05]  /*05f0*/  EXIT ;  /* 0x000000000000794d */ /* 0x000fea0003800000 */
.L_x_2:
[----:B------:R-:W-:-:S00]  /*0600*/  BRA `(.L_x_2) ;  /* 0xfffffffc00fc7947 */ /* 0x000fc0000383ffff */
[----:B------:R-:W-:-:S00]  /*0610*/  NOP ;  /* 0x0000000000007918 */ /* 0x000fc00000000000 */
        /* <DEDUP_REMOVED lines=14> */
.L_x_15:


//--------------------- .text._Z14excl_downsweepPdi --------------------------
	.section	.text._Z14excl_downsweepPdi,"ax",@progbits
	.align	128
        .global         _Z14excl_downsweepPdi
        .type           _Z14excl_downsweepPdi,@function
        .size           _Z14excl_downsweepPdi,(.L_x_16 - _Z14excl_downsweepPdi)
        .other          _Z14excl_downsweepPdi,@"STO_CUDA_ENTRY STV_DEFAULT"
_Z14excl_downsweepPdi:
.text._Z14excl_downsweepPdi:
[----:B------:R-:W-:Y:S01]  /*0000*/  LDC R1, c[0x0][0x37c] ;  /* 0x0000df00ff017b82 */ /* 0x000fe20000000800 */
[----:B------:R-:W0:Y:S07]  /*0010*/  S2R R3, SR_TID.X ;  /* 0x0000000000037919 */ /* 0x000e2e0000002100 */
[----:B------:R-:W1:Y:S08]  /*0020*/  S2UR UR4, SR_CTAID.X ;  /* 0x00000000000479c3 */ /* 0x000e700000002500 */
[----:B------:R-:W1:Y:S08]  /*0030*/  LDC R5, c[0x0][0x360] ;  /* 0x0000d800ff057b82 */ /* 0x000e700000000800 */
[----:B------:R-:W2:Y:S01]  /*0040*/  LDC R8, c[0x0][0x388] ;  /* 0x0000e200ff087b82 */ /* 0x000ea20000000800 */
[----:B-1----:R-:W-:Y:S01]  /*0050*/  IMAD R0, R5, UR4, RZ ;  /* 0x0000000405007c24 */ /* 0x002fe2000f8e02ff */
[----:B------:R-:W1:Y:S03]  /*0060*/  LDCU.64 UR4, c[0x0][0x358] ;  /* 0x00006b00ff0477ac */ /* 0x000e660008000a00 */
[----:B0-----:R-:W-:Y:S01]  /*0070*/  IMAD.IADD R4, R0, 0x1, R3 ;  /* 0x0000000100047824 */ /* 0x001fe200078e0203 */
[----:B--2---:R-:W-:-:S04]  /*0080*/  ISETP.GE.AND P1, PT, R8, 0x1, PT ;  /* 0x000000010800780c */ /* 0x004fc80003f26270 */
[----:B------:R-:W-:-:S13]  /*0090*/  LOP3.LUT P0, RZ, R4, 0x3ff, RZ, 0xc0, !PT ;  /* 0x000003ff04ff7812 */ /* 0x000fda000780c0ff */
[----:B------:R-:W0:Y:S01]  /*00a0*/  @!P0 LDC.64 R2, c[0x0][0x380] ;  /* 0x0000e000ff028b82 */ /* 0x000e220000000a00 */
[----:B------:R-:W-:-:S05]  /*00b0*/  @!P0 VIADDMNMX R5, R0, R5, R8, PT ;  /* 0x0000000500058246 */ /* 0x000fca0003800108 */
[----:B0-----:R-:W-:-:S05]  /*00c0*/  @!P0 IMAD.WIDE R2, R5, 0x8, R2 ;  /* 0x0000000805028825 */ /* 0x001fca00078e0202 */
[----:B-1----:R0:W-:Y:S01]  /*00d0*/  @!P0 STG.E.64 desc[UR4][R2.64+-0x8], RZ ;  /* 0xfffff8ff02008986 */ /* 0x0021e2000c101b04 */
[----:B------:R-:W-:Y:S06]  /*00e0*/  BAR.SYNC.DEFER_BLOCKING 0x0 ;  /* 0x0000000000007b1d */ /* 0x000fec0000010000 */
[----:B------:R-:W-:Y:S05]  /*00f0*/  @!P1 EXIT ;  /* 0x000000000000994d */ /* 0x000fea0003800000 */
[----:B------:R-:W1:Y:S01]  /*0100*/  LDC.64 R6, c[0x0][0x380] ;  /* 0x0000e000ff067b82 */ /* 0x000e620000000a00 */
[----:B------:R-:W-:Y:S02]  /*0110*/  IABS R9, R4 ;  /* 0x0000000400097213 */ /* 0x000fe40000000000 */
[----:B------:R-:W-:-:S03]  /*0120*/  VIMNMX R5, PT, PT, R8, 0x400, PT ;  /* 0x0000040008057848 */ /* 0x000fc60003fe0100 */
[----:B------:R-:W-:Y:S02]  /*0130*/  IMAD.MOV.U32 R8, RZ, RZ, R9 ;  /* 0x000000ffff087224 */ /* 0x000fe400078e0009 */
[----:B0-----:R-:W0:Y:S01]  /*0140*/  LDC.64 R2, c[0x0][0x380] ;  /* 0x0000e000ff027b82 */ /* 0x001e220000000a00 */
[----:B-1----:R-:W-:-:S07]  /*0150*/  IMAD.WIDE R6, R4, 0x8, R6 ;  /* 0x0000000804067825 */ /* 0x002fce00078e0206 */
.L_x_5:
[-C--:B-1----:R-:W-:Y:S01]  /*0160*/  IABS R12, R5.reuse ;  /* 0x00000005000c7213 */ /* 0x082fe20000000000 */
[----:B------:R-:W-:Y:S01]  /*0170*/  BSSY.RECONVERGENT B0, `(.L_x_3) ;  /* 0x0000025000007945 */ /* 0x000fe20003800200 */
[----:B------:R-:W-:Y:S02]  /*0180*/  IABS R14, R5 ;  /* 0x00000005000e7213 */ /* 0x000fe40000000000 */
[----:B------:R-:W1:Y:S01]  /*0190*/  I2F.RP R9, R12 ;  /* 0x0000000c00097306 */ /* 0x000e620000209400 */
[----:B------:R-:W-:Y:S02]  /*01a0*/  ISETP.GE.AND P2, PT, R4, RZ, PT ;  /* 0x000000ff0400720c */ /* 0x000fe40003f46270 */
[----:B------:R-:W-:-:S05]  /*01b0*/  IADD3 R14, PT, PT, RZ, -R14, RZ ;  /* 0x8000000eff0e7210 */ /* 0x000fca0007ffe0ff */
[----:B-1----:R-:W1:Y:S02]  /*01c0*/  MUFU.RCP R9, R9 ;  /* 0x0000000900097308 */ /* 0x002e640000001000 */
[----:B-1----:R-:W-:Y:S01]  /*01d0*/  VIADD R10, R9, 0xffffffe ;  /* 0x0ffffffe090a7836 */ /* 0x002fe20000000000 */
[----:B------:R-:W-:-:S05]  /*01e0*/  IABS R9, R4 ;  /* 0x0000000400097213 */ /* 0x000fca0000000000 */
[----:B------:R1:W2:Y:S02]  /*01f0*/  F2I.FTZ.U32.TRUNC.NTZ R11, R10 ;  /* 0x0000000a000b7305 */ /* 0x0002a4000021f000 */
[----:B-1----:R-:W-:Y:S02]  /*0200*/  IMAD.MOV.U32 R10, RZ, RZ, RZ ;  /* 0x000000ffff0a7224 */ /* 0x002fe400078e00ff */
[----:B--2---:R-:W-:-:S04]  /*0210*/  IMAD.MOV R13, RZ, RZ, -R11 ;  /* 0x000000ffff0d7224 */ /* 0x004fc800078e0a0b */
[----:B------:R-:W-:-:S04]  /*0220*/  IMAD R13, R13, R12, RZ ;  /* 0x0000000c0d0d7224 */ /* 0x000fc800078e02ff */
[----:B------:R-:W-:Y:S01]  /*0230*/  IMAD.HI.U32 R11, R11, R13, R10 ;  /* 0x0000000d0b0b7227 */ /* 0x000fe200078e000a */
[----:B------:R-:W-:-:S05]  /*0240*/  IADD3 R10, PT, PT, R5, -0x1, RZ ;  /* 0xffffffff050a7810 */ /* 0x000fca0007ffe0ff */
[----:B------:R-:W-:-:S04]  /*0250*/  IMAD.HI.U32 R11, R11, R8, RZ ;  /* 0x000000080b0b7227 */ /* 0x000fc800078e00ff */
[----:B------:R-:W-:-:S05]  /*0260*/  IMAD R11, R11, R14, R9 ;  /* 0x0000000e0b0b7224 */ /* 0x000fca00078e0209 */
[----:B------:R-:W-:-:S13]  /*0270*/  ISETP.GT.U32.AND P0, PT, R12, R11, PT ;  /* 0x0000000b0c00720c */ /* 0x000fda0003f04070 */
[----:B------:R-:W-:Y:S01]  /*0280*/  @!P0 IMAD.IADD R11, R11, 0x1, -R12 ;  /* 0x000000010b0b8824 */ /* 0x000fe200078e0a0c */
[----:B------:R-:W-:-:S04]  /*0290*/  ISETP.NE.AND P0, PT, R5, RZ, PT ;  /* 0x000000ff0500720c */ /* 0x000fc80003f05270 */
[----:B------:R-:W-:-:S13]  /*02a0*/  ISETP.GT.U32.AND P1, PT, R12, R11, PT ;  /* 0x0000000b0c00720c */ /* 0x000fda0003f24070 */
[----:B------:R-:W-:-:S04]  /*02b0*/  @!P1 IMAD.IADD R11, R11, 0x1, -R12 ;  /* 0x000000010b0b9824 */ /* 0x000fc800078e0a0c */
[----:B------:R-:W-:Y:S01]  /*02c0*/  @!P2 IMAD.MOV R11, RZ, RZ, -R11 ;  /* 0x000000ffff0ba224 */ /* 0x000fe200078e0a0b */
[----:B------:R-:W-:-:S04]  /*02d0*/  @!P0 LOP3.LUT R11, RZ, R5, RZ, 0x33, !PT ;  /* 0x00000005ff0b8212 */ /* 0x000fc800078e33ff */
[----:B------:R-:W-:-:S13]  /*02e0*/  ISETP.NE.AND P0, PT, R11, R10, PT ;  /* 0x0000000a0b00720c */ /* 0x000fda0003f05270 */
[----:B------:R-:W-:Y:S05]  /*02f0*/  @P0 BRA `(.L_x_4) ;  /* 0x0000000000300947 */ /* 0x000fea0003800000 */
[----:B------:R-:W-:-:S05]  /*0300*/  SHF.R.U32.HI R9, RZ, 0x1, R5 ;  /* 0x00000001ff097819 */ /* 0x000fca0000011605 */
[----:B------:R-:W-:-:S05]  /*0310*/  IMAD.IADD R9, R4, 0x1, -R9 ;  /* 0x0000000104097824 */ /* 0x000fca00078e0a09 */
[----:B------:R-:W-:-:S13]  /*0320*/  ISETP.GE.AND P0, PT, R9, R0, PT ;  /* 0x000000000900720c */ /* 0x000fda0003f06270 */
[----:B------:R-:W-:Y:S05]  /*0330*/  @!P0 BRA `(.L_x_4) ;  /* 0x0000000000208947 */ /* 0x000fea0003800000 */
[----:B------:R-:W2:Y:S01]  /*0340*/  LDG.E.64 R10, desc[UR4][R6.64] ;  /* 0x00000004060a7981 */ /* 0x000ea2000c1e1b00 */
[----:B0-----:R-:W-:-:S05]  /*0350*/  IMAD.WIDE R12, R9, 0x8, R2 ;  /* 0x00000008090c7825 */ /* 0x001fca00078e0202 */
[----:B------:R-:W3:Y:S01]  /*0360*/  LDG.E.64 R14, desc[UR4][R12.64] ;  /* 0x000000040c0e7981 */ /* 0x000ee2000c1e1b00 */
[----:B--2---:R-:W0:Y:S01]  /*0370*/  F2I.F64.TRUNC R16, R10 ;  /* 0x0000000a00107311 */ /* 0x004e22000030d100 */
[----:B---3--:R-:W-:-:S07]  /*0380*/  DADD R14, R10, R14 ;  /* 0x000000000a0e7229 */ /* 0x008fce000000000e */
[----:B------:R1:W-:Y:S01]  /*0390*/  STG.E.64 desc[UR4][R6.64], R14 ;  /* 0x0000000e06007986 */ /* 0x0003e2000c101b04 */
[----:B0-----:R-:W0:Y:S03]  /*03a0*/  I2F.F64 R16, R16 ;  /* 0x0000001000107312 */ /* 0x001e260000201c00 */
[----:B0-----:R1:W-:Y:S02]  /*03b0*/  STG.E.64 desc[UR4][R12.64], R16 ;  /* 0x000000100c007986 */ /* 0x0013e4000c101b04 */
.L_x_4:
[----:B------:R-:W-:Y:S05]  /*03c0*/  BSYNC.RECONVERGENT B0 ;  /* 0x0000000000007941 */ /* 0x000fea0003800200 */
.L_x_3:
[----:B------:R-:W-:Y:S01]  /*03d0*/  BAR.SYNC.DEFER_BLOCKING 0x0 ;  /* 0x0000000000007b1d */ /* 0x000fe20000010000 */
[----:B------:R-:W-:Y:S02]  /*03e0*/  ISETP.GT.U32.AND P0, PT, R5, 0x1, PT ;  /* 0x000000010500780c */ /* 0x000fe40003f04070 */
[----:B------:R-:W-:-:S11]  /*03f0*/  SHF.R.U32.HI R5, RZ, 0x1, R5 ;  /* 0x00000001ff057819 */ /* 0x000fd60000011605 */
[----:B------:R-:W-:Y:S05]  /*0400*/  @P0 BRA `(.L_x_5) ;  /* 0xfffffffc00540947 */ /* 0x000fea000383ffff */
[----:B------:R-:W-:Y:S05]  /*0410*/  EXIT ;  /* 0x000000000000794d */ /* 0x000fea0003800000 */
.L_x_6:
        /* <DEDUP_REMOVED lines=14> */
.L_x_16:


//--------------------- .text._Z7upsweepPdS_i     --------------------------
	.section	.text._Z7upsweepPdS_i,"ax",@progbits
	.align	128
        .global         _Z7upsweepPdS_i
        .type           _Z7upsweepPdS_i,@function
        .size           _Z7upsweepPdS_i,(.L_x_17 - _Z7upsweepPdS_i)
        .other          _Z7upsweepPdS_i,@"STO_CUDA_ENTRY STV_DEFAULT"
_Z7upsweepPdS_i:
.text._Z7upsweepPdS_i:
[----:B------:R-:W-:Y:S01]  /*0000*/  LDC R1, c[0x0][0x37c] ;  /* 0x0000df00ff017b82 */ /* 0x000fe20000000800 */
[----:B------:R-:W0:Y:S01]  /*0010*/  S2R R0, SR_CTAID.X ;  /* 0x0000000000007919 */ /* 0x000e220000002500 */
[----:B------:R-:W1:Y:S06]  /*0020*/  LDCU UR4, c[0x0][0x390] ;  /* 0x00007200ff0477ac */ /* 0x000e6c0008000800 */
[----:B------:R-:W2:Y:S01]  /*0030*/  LDC.64 R2, c[0x0][0x380] ;  /* 0x0000e000ff027b82 */ /* 0x000ea20000000a00 */
[----:B------:R-:W3:Y:S01]  /*0040*/  S2R R6, SR_TID.X ;  /* 0x0000000000067919 */ /* 0x000ee20000002100 */
[----:B------:R-:W0:Y:S01]  /*0050*/  LDCU UR5, c[0x0][0x360] ;  /* 0x00006c00ff0577ac */ /* 0x000e220008000800 */
[----:B------:R-:W4:Y:S01]  /*0060*/  LDCU.64 UR6, c[0x0][0x358] ;  /* 0x00006b00ff0677ac */ /* 0x000f220008000a00 */
[----:B-1----:R-:W-:Y:S01]  /*0070*/  UISETP.GE.AND UP0, UPT, UR4, 0x2, UPT ;  /* 0x000000020400788c */ /* 0x002fe2000bf06270 */
[----:B0-----:R-:W-:-:S04]  /*0080*/  IMAD R7, R0, UR5, RZ ;  /* 0x0000000500077c24 */ /* 0x001fc8000f8e02ff */
[----:B---3--:R-:W-:-:S04]  /*0090*/  IMAD.IADD R8, R7, 0x1, R6 ;  /* 0x0000000107087824 */ /* 0x008fc800078e0206 */
[----:B--2---:R-:W-:Y:S01]  /*00a0*/  IMAD.WIDE R2, R8, 0x8, R2 ;  /* 0x0000000808027825 */ /* 0x004fe200078e0202 */
[----:B------:R-:W-:Y:S06]  /*00b0*/  BAR.SYNC.DEFER_BLOCKING 0x0 ;  /* 0x0000000000007b1d */ /* 0x000fec0000010000 */
[----:B----4-:R-:W-:Y:S05]  /*00c0*/  BRA.U !UP0, `(.L_x_7) ;  /* 0x0000000108b47547 */ /* 0x010fea000b800000 */
[----:B------:R-:W0:Y:S01]  /*00d0*/  LDC.64 R4, c[0x0][0x380] ;  /* 0x0000e000ff047b82 */ /* 0x000e220000000a00 */
[----:B------:R-:W-:Y:S01]  /*00e0*/  UISETP.LT.AND UP0, UPT, UR4, 0x400, UPT ;  /* 0x000004000400788c */ /* 0x000fe2000bf01270 */
[----:B------:R-:W-:Y:S01]  /*00f0*/  IABS R9, R8 ;  /* 0x0000000800097213 */ /* 0x000fe20000000000 */
[----:B------:R-:W-:Y:S02]  /*0100*/  IMAD.MOV.U32 R15, RZ, RZ, 0x2 ;  /* 0x00000002ff0f7424 */ /* 0x000fe400078e00ff */
[----:B------:R-:W-:-:S12]  /*0110*/  USEL UR4, UR4, 0x400, UP0 ;  /* 0x0000040004047887 */ /* 0x000fd80008000000 */
.L_x_10:
[-C--:B-1----:R-:W-:Y:S01]  /*0120*/  IABS R13, R15.reuse ;  /* 0x0000000f000d7213 */ /* 0x082fe20000000000 */
[----:B------:R-:W-:Y:S01]  /*0130*/  BSSY.RECONVERGENT B0, `(.L_x_8) ;  /* 0x0000022000007945 */ /* 0x000fe20003800200 */
[----:B------:R-:W-:Y:S02]  /*0140*/  IABS R16, R15 ;  /* 0x0000000f00107213 */ /* 0x000fe40000000000 */
[----:B------:R-:W1:Y:S01]  /*0150*/  I2F.RP R12, R13 ;  /* 0x0000000d000c7306 */ /* 0x000e620000209400 */
[----:B------:R-:W-:-:S07]  /*0160*/  ISETP.GE.AND P2, PT, R8, RZ, PT ;  /* 0x000000ff0800720c */ /* 0x000fce0003f46270 */
[----:B-1----:R-:W1:Y:S02]  /*0170*/  MUFU.RCP R12, R12 ;  /* 0x0000000c000c7308 */ /* 0x002e640000001000 */
[----:B-1----:R-:W-:Y:S01]  /*0180*/  VIADD R10, R12, 0xffffffe ;  /* 0x0ffffffe0c0a7836 */ /* 0x002fe20000000000 */
[----:B------:R-:W-:-:S05]  /*0190*/  IABS R12, R8 ;  /* 0x00000008000c7213 */ /* 0x000fca0000000000 */
[----:B------:R1:W2:Y:S02]  /*01a0*/  F2I.FTZ.U32.TRUNC.NTZ R11, R10 ;  /* 0x0000000a000b7305 */ /* 0x0002a4000021f000 */
[----:B-1----:R-:W-:Y:S01]  /*01b0*/  IMAD.MOV.U32 R10, RZ, RZ, RZ ;  /* 0x000000ffff0a7224 */ /* 0x002fe200078e00ff */
[----:B--2---:R-:W-:-:S05]  /*01c0*/  IADD3 R14, PT, PT, RZ, -R11, RZ ;  /* 0x8000000bff0e7210 */ /* 0x004fca0007ffe0ff */
[----:B------:R-:W-:-:S04]  /*01d0*/  IMAD R17, R14, R13, RZ ;  /* 0x0000000d0e117224 */ /* 0x000fc800078e02ff */
[----:B------:R-:W-:-:S04]  /*01e0*/  IMAD.HI.U32 R14, R11, R17, R10 ;  /* 0x000000110b0e7227 */ /* 0x000fc800078e000a */
[----:B------:R-:W-:Y:S02]  /*01f0*/  IMAD.MOV R11, RZ, RZ, -R16 ;  /* 0x000000ffff0b7224 */ /* 0x000fe400078e0a10 */
[----:B------:R-:W-:-:S04]  /*0200*/  IMAD.HI.U32 R14, R14, R9, RZ ;  /* 0x000000090e0e7227 */ /* 0x000fc800078e00ff */
[----:B------:R-:W-:Y:S01]  /*0210*/  IMAD R14, R14, R11, R12 ;  /* 0x0000000b0e0e7224 */ /* 0x000fe200078e020c */
[----:B------:R-:W-:-:S04]  /*0220*/  IADD3 R11, PT, PT, R15, -0x1, RZ ;  /* 0xffffffff0f0b7810 */ /* 0x000fc80007ffe0ff */
[----:B------:R-:W-:-:S13]  /*0230*/  ISETP.GT.U32.AND P0, PT, R13, R14, PT ;  /* 0x0000000e0d00720c */ /* 0x000fda0003f04070 */
[----:B------:R-:W-:Y:S02]  /*0240*/  @!P0 IADD3 R14, PT, PT, R14, -R13, RZ ;  /* 0x8000000d0e0e8210 */ /* 0x000fe40007ffe0ff */
[----:B------:R-:W-:Y:S02]  /*0250*/  ISETP.NE.AND P0, PT, R15, RZ, PT ;  /* 0x000000ff0f00720c */ /* 0x000fe40003f05270 */
        /* <DEDUP_REMOVED lines=10> */
[----:B0-----:R-:W-:Y:S01]  /*0300*/  IMAD.WIDE R10, R11, 0x8, R4 ;  /* 0x000000080b0a7825 */ /* 0x001fe200078e0204 */
[----:B------:R-:W2:Y:S05]  /*0310*/  LDG.E.64 R12, desc[UR6][R2.64] ;  /* 0x00000006020c7981 */ /* 0x000eaa000c1e1b00 */
[----:B------:R-:W2:Y:S02]  /*0320*/  LDG.E.64 R10, desc[UR6][R10.64] ;  /* 0x000000060a0a7981 */ /* 0x000ea4000c1e1b00 */
[----:B--2---:R-:W-:-:S07]  /*0330*/  DADD R12, R10, R12 ;  /* 0x000000000a0c7229 */ /* 0x004fce000000000c */
[----:B------:R1:W-:Y:S04]  /*0340*/  STG.E.64 desc[UR6][R2.64], R12 ;  /* 0x0000000c02007986 */ /* 0x0003e8000c101b06 */
.L_x_9:
[----:B------:R-:W-:Y:S05]  /*0350*/  BSYNC.RECONVERGENT B0 ;  /* 0x0000000000007941 */ /* 0x000fea0003800200 */
.L_x_8:
[----:B------:R-:W-:Y:S01]  /*0360*/  SHF.L.U32 R15, R15, 0x1, RZ ;  /* 0x000000010f0f7819 */ /* 0x000fe200000006ff */
[----:B------:R-:W-:Y:S03]  /*0370*/  BAR.SYNC.DEFER_BLOCKING 0x0 ;  /* 0x0000000000007b1d */ /* 0x000fe60000010000 */
[----:B------:R-:W-:-:S13]  /*0380*/  ISETP.GT.AND P0, PT, R15, UR4, PT ;  /* 0x000000040f007c0c */ /* 0x000fda000bf04270 */
[----:B------:R-:W-:Y:S05]  /*0390*/  @!P0 BRA `(.L_x_10) ;  /* 0xfffffffc00608947 */ /* 0x000fea000383ffff */
.L_x_7:
[----:B------:R-:W2:Y:S01]  /*03a0*/  LDCU.64 UR8, c[0x0][0x388] ;  /* 0x00007100ff0877ac */ /* 0x000ea20008000a00 */
[----:B------:R-:W-:Y:S01]  /*03b0*/  BAR.SYNC.DEFER_BLOCKING 0x0 ;  /* 0x0000000000007b1d */ /* 0x000fe20000010000 */
[----:B--2---:R-:W-:-:S04]  /*03c0*/  ISETP.NE.U32.AND P0, PT, RZ, UR8, PT ;  /* 0x00000008ff007c0c */ /* 0x004fc8000bf05070 */
[----:B------:R-:W-:-:S13]  /*03d0*/  ISETP.NE.AND.EX P0, PT, RZ, UR9, PT, P0 ;  /* 0x00000009ff007c0c */ /* 0x000fda000bf05300 */
[----:B------:R-:W-:Y:S05]  /*03e0*/  @!P0 EXIT ;  /* 0x000000000000894d */ /* 0x000fea0003800000 */
[----:B------:R-:W-:Y:S01]  /*03f0*/  ISETP.NE.AND P0, PT, R6, 0x3ff, PT ;  /* 0x000003ff0600780c */ /* 0x000fe20003f05270 */
[----:B------:R-:W-:-:S12]  /*0400*/  BSSY.RECONVERGENT B0, `(.L_x_11) ;  /* 0x000000e000007945 */ /* 0x000fd80003800200 */
[----:B------:R-:W-:Y:S05]  /*0410*/  @P0 BRA `(.L_x_12) ;  /* 0x0000000000300947 */ /* 0x000fea0003800000 */
[----:B------:R-:W2:Y:S08]  /*0420*/  LDC R9, c[0x0][0x390] ;  /* 0x0000e400ff097b82 */ /* 0x000eb00000000800 */
[----:B------:R-:W3:Y:S01]  /*0430*/  LDC.64 R6, c[0x0][0x380] ;  /* 0x0000e000ff067b82 */ /* 0x000ee20000000a00 */
[----:B--2---:R-:W-:-:S13]  /*0440*/  ISETP.GE.AND P0, PT, R8, R9, PT ;  /* 0x000000090800720c */ /* 0x004fda0003f06270 */
[----:B-1----:R-:W2:Y:S01]  /*0450*/  @!P0 LDG.E.64 R2, desc[UR6][R2.64] ;  /* 0x0000000602028981 */ /* 0x002ea2000c1e1b00 */
[----:B0-----:R-:W0:Y:S01]  /*0460*/  @!P0 LDC.64 R4, c[0x0][0x388] ;  /* 0x0000e200ff048b82 */ /* 0x001e220000000a00 */
[----:B---3--:R-:W-:-:S07]  /*0470*/  @P0 IMAD.WIDE R6, R9, 0x8, R6 ;  /* 0x0000000809060825 */ /* 0x008fce00078e0206 */
[----:B------:R-:W1:Y:S01]  /*0480*/  LDC.64 R8, c[0x0][0x388] ;  /* 0x0000e200ff087b82 */ /* 0x000e620000000a00 */
[----:B0-----:R-:W-:-:S05]  /*0490*/  @!P0 IMAD.WIDE.U32 R4, R0, 0x8, R4 ;  /* 0x0000000800048825 */ /* 0x001fca00078e0004 */
[----:B--2---:R2:W-:Y:S04]  /*04a0*/  @!P0 STG.E.64 desc[UR6][R4.64], R2 ;  /* 0x0000000204008986 */ /* 0x0045e8000c101b06 */
[----:B------:R-:W3:Y:S01]  /*04b0*/  @P0 LDG.E.64 R6, desc[UR6][R6.64+-0x8] ;  /* 0xfffff80606060981 */ /* 0x000ee2000c1e1b00 */
[----:B-1----:R-:W-:-:S05]  /*04c0*/  @P0 IMAD.WIDE.U32 R8, R0, 0x8, R8 ;  /* 0x0000000800080825 */ /* 0x002fca00078e0008 */
[----:B---3--:R2:W-:Y:S02]  /*04d0*/  @P0 STG.E.64 desc[UR6][R8.64], R6 ;  /* 0x0000000608000986 */ /* 0x0085e4000c101b06 */
.L_x_12:
[----:B------:R-:W-:Y:S05]  /*04e0*/  BSYNC.RECONVERGENT B0 ;  /* 0x0000000000007941 */ /* 0x000fea0003800200 */
.L_x_11:
[----:B------:R-:W-:Y:S06]  /*04f0*/  BAR.SYNC.DEFER_BLOCKING 0x0 ;  /* 0x0000000000007b1d */ /* 0x000fec0000010000 */
[----:B------:R-:W-:Y:S05]  /*0500*/  EXIT ;  /* 0x000000000000794d */ /* 0x000fea0003800000 */
.L_x_13:
        /* <DEDUP_REMOVED lines=15> */
.L_x_17:


//--------------------- .text._Z13scat_part_sumPdS_ --------------------------
	.section	.text._Z13scat_part_sumPdS_,"ax",@progbits
	.align	128
        .global         _Z13scat_part_sumPdS_
        .type           _Z13scat_part_sumPdS_,@function
        .size           _Z13scat_part_sumPdS_,(.L_x_18 - _Z13scat_part_sumPdS_)
        .other          _Z13scat_part_sumPdS_,@"STO_CUDA_ENTRY STV_DEFAULT"
_Z13scat_part_sumPdS_:
.text._Z13scat_part_sumPdS_:
[----:B------:R-:W-:Y:S01]  /*0000*/  LDC R1, c[0x0][0x37c] ;  /* 0x0000df00ff017b82 */ /* 0x000fe20000000800 */
[----:B------:R-:W0:Y:S07]  /*0010*/  S2R R9, SR_CTAID.X ;  /* 0x0000000000097919 */ /* 0x000e2e0000002500 */
[----:B------:R-:W0:Y:S01]  /*0020*/  LDC.64 R2, c[0x0][0x388] ;  /* 0x0000e200ff027b82 */ /* 0x000e220000000a00 */
[----:B------:R-:W1:Y:S01]  /*0030*/  LDCU UR6, c[0x0][0x360] ;  /* 0x00006c00ff0677ac */ /* 0x000e620008000800 */
[----:B------:R-:W1:Y:S01]  /*0040*/  S2R R0, SR_TID.X ;  /* 0x0000000000007919 */ /* 0x000e620000002100 */
[----:B------:R-:W2:Y:S05]  /*0050*/  LDCU.64 UR4, c[0x0][0x358] ;  /* 0x00006b00ff0477ac */ /* 0x000eaa0008000a00 */
[----:B------:R-:W3:Y:S01]  /*0060*/  LDC.64 R4, c[0x0][0x380] ;  /* 0x0000e000ff047b82 */ /* 0x000ee20000000a00 */
[----:B0-----:R-:W-:-:S04]  /*0070*/  IMAD.WIDE.U32 R2, R9, 0x8, R2 ;  /* 0x0000000809027825 */ /* 0x001fc800078e0002 */
[----:B-1----:R-:W-:Y:S02]  /*0080*/  IMAD R7, R9, UR6, R0 ;  /* 0x0000000609077c24 */ /* 0x002fe4000f8e0200 */
[----:B--2---:R-:W2:Y:S02]  /*0090*/  LDG.E.64 R2, desc[UR4][R2.64] ;  /* 0x0000000402027981 */ /* 0x004ea4000c1e1b00 */
[----:B---3--:R-:W-:-:S05]  /*00a0*/  IMAD.WIDE R4, R7, 0x8, R4 ;  /* 0x0000000807047825 */ /* 0x008fca00078e0204 */
[----:B------:R-:W2:Y:S02]  /*00b0*/  LDG.E.64 R6, desc[UR4][R4.64] ;  /* 0x0000000404067981 */ /* 0x000ea4000c1e1b00 */
[----:B--2---:R-:W-:-:S07]  /*00c0*/  DADD R6, R2, R6 ;  /* 0x0000000002067229 */ /* 0x004fce0000000006 */
[----:B------:R-:W-:Y:S01]  /*00d0*/  STG.E.64 desc[UR4][R4.64], R6 ;  /* 0x0000000604007986 */ /* 0x000fe2000c101b04 */
[----:B------:R-:W-:Y:S05]  /*00e0*/  EXIT ;  /* 0x000000000000794d */ /* 0x000fea0003800000 */
.L_x_14:
        /* <DEDUP_REMOVED lines=9> */
.L_x_18:


//--------------------- .nv.shared.reserved.0     --------------------------
	.section	.nv.shared.reserved.0,"aw",@nobits
	.weak		__nv_reservedSMEM_offset_0_alias
	.size		__nv_reservedSMEM_offset_0_alias, 0, 64
	.other		__nv_reservedSMEM_offset_0_alias,@"STO_CUDA_RESERVED_SHARED STV_DEFAULT"
__nv_reservedSMEM_offset_0_alias:
	.zero		0
	.zero		64


//--------------------- .nv.constant0._Z14incl_downsweepPd --------------------------
	.section	.nv.constant0._Z14incl_downsweepPd,"a",@progbits
	.sectionflags	@""
	.align	4
.nv.constant0._Z14incl_downsweepPd:
	.zero		904


//--------------------- .nv.constant0._Z14excl_downsweepPdi --------------------------
	.section	.nv.constant0._Z14excl_downsweepPdi,"a",@progbits
	.sectionflags	@""
	.align	4
.nv.constant0._Z14excl_downsweepPdi:
	.zero		908


//--------------------- .nv.constant0._Z7upsweepPdS_i --------------------------
	.section	.nv.constant0._Z7upsweepPdS_i,"a",@progbits
	.sectionflags	@""
	.align	4
.nv.constant0._Z7upsweepPdS_i:
	.zero		916


//--------------------- .nv.constant0._Z13scat_part_sumPdS_ --------------------------
	.section	.nv.constant0._Z13scat_part_sumPdS_,"a",@progbits
	.sectionflags	@""
	.align	4
.nv.constant0._Z13scat_part_sumPdS_:
	.zero		912


//--------------------- SYMBOLS --------------------------

	.type		.nv.reservedSmem.offset0,@object
	.size		.nv.reservedSmem.offset0,0x4
